//
// Generated by NVIDIA NVVM Compiler
//
// Compiler Build ID: CL-36424714
// Cuda compilation tools, release 13.0, V13.0.88
// Based on NVVM 20.0.0
//

.version 9.0
.target sm_100
.address_size 64

	// .globl	_Z14matrixMultiplyPfS_S_iii

.visible .entry _Z14matrixMultiplyPfS_S_iii(
	.param .u64 .ptr .align 1 _Z14matrixMultiplyPfS_S_iii_param_0,
	.param .u64 .ptr .align 1 _Z14matrixMultiplyPfS_S_iii_param_1,
	.param .u64 .ptr .align 1 _Z14matrixMultiplyPfS_S_iii_param_2,
	.param .u32 _Z14matrixMultiplyPfS_S_iii_param_3,
	.param .u32 _Z14matrixMultiplyPfS_S_iii_param_4,
	.param .u32 _Z14matrixMultiplyPfS_S_iii_param_5
)
{
	.reg .pred 	%p<13>;
	.reg .b32 	%r<41>;
	.reg .b32 	%f<68>;
	.reg .b64 	%rd<53>;

	ld.param.u64 	%rd7, [_Z14matrixMultiplyPfS_S_iii_param_0];
	ld.param.u64 	%rd8, [_Z14matrixMultiplyPfS_S_iii_param_1];
	ld.param.u64 	%rd6, [_Z14matrixMultiplyPfS_S_iii_param_2];
	ld.param.u32 	%r18, [_Z14matrixMultiplyPfS_S_iii_param_3];
	ld.param.u32 	%r20, [_Z14matrixMultiplyPfS_S_iii_param_4];
	ld.param.u32 	%r19, [_Z14matrixMultiplyPfS_S_iii_param_5];
	cvta.to.global.u64 	%rd1, %rd8;
	cvta.to.global.u64 	%rd2, %rd7;
	mov.u32 	%r21, %ctaid.y;
	mov.u32 	%r22, %ntid.y;
	mov.u32 	%r23, %tid.y;
	mad.lo.s32 	%r1, %r21, %r22, %r23;
	mov.u32 	%r24, %ctaid.x;
	mov.u32 	%r25, %ntid.x;
	mov.u32 	%r26, %tid.x;
	mad.lo.s32 	%r2, %r24, %r25, %r26;
	setp.ge.s32 	%p1, %r1, %r20;
	setp.ge.s32 	%p2, %r2, %r18;
	or.pred  	%p3, %p2, %p1;
	@%p3 bra 	$L__BB0_14;
	setp.lt.s32 	%p4, %r19, 1;
	mov.f32 	%f67, 0f00000000;
	@%p4 bra 	$L__BB0_13;
	mul.lo.s32 	%r3, %r19, %r1;
	and.b32  	%r4, %r19, 7;
	setp.lt.u32 	%p5, %r19, 8;
	mov.f32 	%f67, 0f00000000;
	mov.b32 	%r39, 0;
	@%p5 bra 	$L__BB0_5;
	and.b32  	%r39, %r19, 2147483640;
	neg.s32 	%r37, %r39;
	shl.b32 	%r7, %r18, 3;
	mul.wide.u32 	%rd9, %r3, 4;
	add.s64 	%rd10, %rd9, %rd2;
	add.s64 	%rd52, %rd10, 16;
	mov.f32 	%f67, 0f00000000;
	mul.wide.s32 	%rd13, %r18, 4;
	mov.u32 	%r36, %r2;
$L__BB0_4:
	.pragma "nounroll";
	ld.global.f32 	%f17, [%rd52+-16];
	mul.wide.s32 	%rd11, %r36, 4;
	add.s64 	%rd12, %rd1, %rd11;
	ld.global.f32 	%f18, [%rd12];
	fma.rn.f32 	%f19, %f17, %f18, %f67;
	ld.global.f32 	%f20, [%rd52+-12];
	add.s64 	%rd14, %rd12, %rd13;
	ld.global.f32 	%f21, [%rd14];
	fma.rn.f32 	%f22, %f20, %f21, %f19;
	ld.global.f32 	%f23, [%rd52+-8];
	add.s64 	%rd15, %rd14, %rd13;
	ld.global.f32 	%f24, [%rd15];
	fma.rn.f32 	%f25, %f23, %f24, %f22;
	ld.global.f32 	%f26, [%rd52+-4];
	add.s64 	%rd16, %rd15, %rd13;
	ld.global.f32 	%f27, [%rd16];
	fma.rn.f32 	%f28, %f26, %f27, %f25;
	ld.global.f32 	%f29, [%rd52];
	add.s64 	%rd17, %rd16, %rd13;
	ld.global.f32 	%f30, [%rd17];
	fma.rn.f32 	%f31, %f29, %f30, %f28;
	ld.global.f32 	%f32, [%rd52+4];
	add.s64 	%rd18, %rd17, %rd13;
	ld.global.f32 	%f33, [%rd18];
	fma.rn.f32 	%f34, %f32, %f33, %f31;
	ld.global.f32 	%f35, [%rd52+8];
	add.s64 	%rd19, %rd18, %rd13;
	ld.global.f32 	%f36, [%rd19];
	fma.rn.f32 	%f37, %f35, %f36, %f34;
	ld.global.f32 	%f38, [%rd52+12];
	add.s64 	%rd20, %rd19, %rd13;
	ld.global.f32 	%f39, [%rd20];
	fma.rn.f32 	%f67, %f38, %f39, %f37;
	add.s32 	%r37, %r37, 8;
	add.s32 	%r36, %r36, %r7;
	add.s64 	%rd52, %rd52, 32;
	setp.ne.s32 	%p6, %r37, 0;
	@%p6 bra 	$L__BB0_4;
$L__BB0_5:
	setp.eq.s32 	%p7, %r4, 0;
	@%p7 bra 	$L__BB0_13;
	and.b32  	%r13, %r19, 3;
	setp.lt.u32 	%p8, %r4, 4;
	@%p8 bra 	$L__BB0_8;
	add.s32 	%r28, %r39, %r3;
	mul.wide.u32 	%rd21, %r28, 4;
	add.s64 	%rd22, %rd2, %rd21;
	ld.global.f32 	%f41, [%rd22];
	mad.lo.s32 	%r29, %r39, %r18, %r2;
	mul.wide.s32 	%rd23, %r29, 4;
	add.s64 	%rd24, %rd1, %rd23;
	ld.global.f32 	%f42, [%rd24];
	fma.rn.f32 	%f43, %f41, %f42, %f67;
	cvt.u64.u32 	%rd25, %r3;
	cvt.u64.u32 	%rd26, %r39;
	add.s64 	%rd27, %rd26, %rd25;
	shl.b64 	%rd28, %rd27, 2;
	add.s64 	%rd29, %rd2, %rd28;
	ld.global.f32 	%f44, [%rd29+4];
	mul.wide.s32 	%rd30, %r18, 4;
	add.s64 	%rd31, %rd24, %rd30;
	ld.global.f32 	%f45, [%rd31];
	fma.rn.f32 	%f46, %f44, %f45, %f43;
	ld.global.f32 	%f47, [%rd29+8];
	add.s64 	%rd32, %rd31, %rd30;
	ld.global.f32 	%f48, [%rd32];
	fma.rn.f32 	%f49, %f47, %f48, %f46;
	ld.global.f32 	%f50, [%rd29+12];
	add.s64 	%rd33, %rd32, %rd30;
	ld.global.f32 	%f51, [%rd33];
	fma.rn.f32 	%f67, %f50, %f51, %f49;
	add.s32 	%r39, %r39, 4;
$L__BB0_8:
	setp.eq.s32 	%p9, %r13, 0;
	@%p9 bra 	$L__BB0_13;
	setp.eq.s32 	%p10, %r13, 1;
	@%p10 bra 	$L__BB0_11;
	add.s32 	%r30, %r39, %r3;
	mul.wide.u32 	%rd34, %r30, 4;
	add.s64 	%rd35, %rd2, %rd34;
	ld.global.f32 	%f53, [%rd35];
	mad.lo.s32 	%r31, %r39, %r18, %r2;
	mul.wide.s32 	%rd36, %r31, 4;
	add.s64 	%rd37, %rd1, %rd36;
	ld.global.f32 	%f54, [%rd37];
	fma.rn.f32 	%f55, %f53, %f54, %f67;
	cvt.u64.u32 	%rd38, %r3;
	cvt.u64.u32 	%rd39, %r39;
	add.s64 	%rd40, %rd39, %rd38;
	shl.b64 	%rd41, %rd40, 2;
	add.s64 	%rd42, %rd2, %rd41;
	ld.global.f32 	%f56, [%rd42+4];
	mul.wide.s32 	%rd43, %r18, 4;
	add.s64 	%rd44, %rd37, %rd43;
	ld.global.f32 	%f57, [%rd44];
	fma.rn.f32 	%f67, %f56, %f57, %f55;
	add.s32 	%r39, %r39, 2;
$L__BB0_11:
	and.b32  	%r32, %r19, 1;
	setp.eq.b32 	%p11, %r32, 1;
	not.pred 	%p12, %p11;
	@%p12 bra 	$L__BB0_13;
	add.s32 	%r33, %r39, %r3;
	mul.wide.u32 	%rd45, %r33, 4;
	add.s64 	%rd46, %rd2, %rd45;
	ld.global.f32 	%f58, [%rd46];
	mad.lo.s32 	%r34, %r39, %r18, %r2;
	mul.wide.s32 	%rd47, %r34, 4;
	add.s64 	%rd48, %rd1, %rd47;
	ld.global.f32 	%f59, [%rd48];
	fma.rn.f32 	%f67, %f58, %f59, %f67;
$L__BB0_13:
	mad.lo.s32 	%r35, %r18, %r1, %r2;
	cvta.to.global.u64 	%rd49, %rd6;
	mul.wide.s32 	%rd50, %r35, 4;
	add.s64 	%rd51, %rd49, %rd50;
	st.global.f32 	[%rd51], %f67;
$L__BB0_14:
	ret;

}


// ===== COMPILED SASS (sm_100) =====

	.target	sm_100

	.elftype	@"ET_EXEC"


//--------------------- .note.nv.tkinfo           --------------------------
	.section	.note.nv.tkinfo,"",@"SHT_NOTE"
	.sectionflags	@"SHF_NOTE_NV_TKINFO"
	.tkinfo
        /*0018*/ 	.word	0x00000002
        /*0030*/ 	.string	""
        /*0030*/ 	.string	"ptxas"
        /*0030*/ 	.string	"Cuda compilation tools, release 13.0, V13.0.88"
        /*0030*/ 	.string	"Build cuda_13.0.r13.0/compiler.36424714_0"
        /*0030*/ 	.string	"-arch sm_100 -m 64 "



//--------------------- .note.nv.cuinfo           --------------------------
	.section	.note.nv.cuinfo,"",@"SHT_NOTE"
	.sectionflags	@"SHF_NOTE_NV_CUINFO"
        /*0018*/ 	.short	0x0002
        /*001a*/ 	.short	0x0064
        /*001c*/ 	.short	0x0082
	.zero		2


//--------------------- .nv.info                  --------------------------
	.section	.nv.info,"",@"SHT_CUDA_INFO"
	.align	4


	//----- nvinfo : EIATTR_REGCOUNT
	.align		4
        /*0000*/ 	.byte	0x04, 0x2f
        /*0002*/ 	.short	(.L_1 - .L_0)
	.align		4
.L_0:
        /*0004*/ 	.word	index@(_Z14matrixMultiplyPfS_S_iii)
        /*0008*/ 	.word	0x00000020


	//----- nvinfo : EIATTR_FRAME_SIZE
	.align		4
.L_1:
        /*000c*/ 	.byte	0x04, 0x11
        /*000e*/ 	.short	(.L_3 - .L_2)
	.align		4
.L_2:
        /*0010*/ 	.word	index@(_Z14matrixMultiplyPfS_S_iii)
        /*0014*/ 	.word	0x00000000


	//----- nvinfo : EIATTR_MIN_STACK_SIZE
	.align		4
.L_3:
        /*0018*/ 	.byte	0x04, 0x12
        /*001a*/ 	.short	(.L_5 - .L_4)
	.align		4
.L_4:
        /*001c*/ 	.word	index@(_Z14matrixMultiplyPfS_S_iii)
        /*0020*/ 	.word	0x00000000
.L_5:


//--------------------- .nv.compat                --------------------------
	.section	.nv.compat,"",@"SHT_CUDA_COMPAT_INFO"
	.align	4
        /*0000*/ 	.byte	0x02, 0x09, 0x00, 0x00, 0x02, 0x02, 0x01, 0x00, 0x02, 0x05, 0x05, 0x00, 0x03, 0x07, 0x01, 0x01
        /*0010*/ 	.byte	0x02, 0x03, 0x00, 0x00, 0x02, 0x06, 0x01, 0x00, 0x04, 0x0b, 0x08, 0x00, 0x09, 0x00, 0x00, 0x00
        /*0020*/ 	.byte	0x00, 0x00, 0x00, 0x00


//--------------------- .nv.info._Z14matrixMultiplyPfS_S_iii --------------------------
	.section	.nv.info._Z14matrixMultiplyPfS_S_iii,"",@"SHT_CUDA_INFO"
	.sectionflags	@""
	.align	4


	//----- nvinfo : EIATTR_CUDA_API_VERSION
	.align		4
        /*0000*/ 	.byte	0x04, 0x37
        /*0002*/ 	.short	(.L_7 - .L_6)
.L_6:
        /*0004*/ 	.word	0x00000082


	//----- nvinfo : EIATTR_KPARAM_INFO
	.align		4
.L_7:
        /*0008*/ 	.byte	0x04, 0x17
        /*000a*/ 	.short	(.L_9 - .L_8)
.L_8:
        /*000c*/ 	.word	0x00000000
        /*0010*/ 	.short	0x0005
        /*0012*/ 	.short	0x0020
        /*0014*/ 	.byte	0x00, 0xf0, 0x11, 0x00


	//----- nvinfo : EIATTR_KPARAM_INFO
	.align		4
.L_9:
        /*0018*/ 	.byte	0x04, 0x17
        /*001a*/ 	.short	(.L_11 - .L_10)
.L_10:
        /*001c*/ 	.word	0x00000000
        /*0020*/ 	.short	0x0004
        /*0022*/ 	.short	0x001c
        /*0024*/ 	.byte	0x00, 0xf0, 0x11, 0x00


	//----- nvinfo : EIATTR_KPARAM_INFO
	.align		4
.L_11:
        /*0028*/ 	.byte	0x04, 0x17
        /*002a*/ 	.short	(.L_13 - .L_12)
.L_12:
        /*002c*/ 	.word	0x00000000
        /*0030*/ 	.short	0x0003
        /*0032*/ 	.short	0x0018
        /*0034*/ 	.byte	0x00, 0xf0, 0x11, 0x00


	//----- nvinfo : EIATTR_KPARAM_INFO
	.align		4
.L_13:
        /*0038*/ 	.byte	0x04, 0x17
        /*003a*/ 	.short	(.L_15 - .L_14)
.L_14:
        /*003c*/ 	.word	0x00000000
        /*0040*/ 	.short	0x0002
        /*0042*/ 	.short	0x0010
        /*0044*/ 	.byte	0x00, 0xf5, 0x21, 0x00


	//----- nvinfo : EIATTR_KPARAM_INFO
	.align		4
.L_15:
        /*0048*/ 	.byte	0x04, 0x17
        /*004a*/ 	.short	(.L_17 - .L_16)
.L_16:
        /*004c*/ 	.word	0x00000000
        /*0050*/ 	.short	0x0001
        /*0052*/ 	.short	0x0008
        /*0054*/ 	.byte	0x00, 0xf5, 0x21, 0x00


	//----- nvinfo : EIATTR_KPARAM_INFO
	.align		4
.L_17:
        /*0058*/ 	.byte	0x04, 0x17
        /*005a*/ 	.short	(.L_19 - .L_18)
.L_18:
        /*005c*/ 	.word	0x00000000
        /*0060*/ 	.short	0x0000
        /*0062*/ 	.short	0x0000
        /*0064*/ 	.byte	0x00, 0xf5, 0x21, 0x00


	//----- nvinfo : EIATTR_SPARSE_MMA_MASK
	.align		4
.L_19:
        /*0068*/ 	.byte	0x03, 0x50
        /*006a*/ 	.short	0x0000


	//----- nvinfo : EIATTR_MAXREG_COUNT
	.align		4
        /*006c*/ 	.byte	0x03, 0x1b
        /*006e*/ 	.short	0x00ff


	//----- nvinfo : EIATTR_MERCURY_ISA_VERSION
	.align		4
        /*0070*/ 	.byte	0x03, 0x5f
        /*0072*/ 	.short	0x0101


	//----- nvinfo : EIATTR_VRC_CTA_INIT_COUNT
	.align		4
        /*0074*/ 	.byte	0x02, 0x4a
	.zero		1
	.zero		1


	//----- nvinfo : EIATTR_EXIT_INSTR_OFFSETS
	.align		4
        /*0078*/ 	.byte	0x04, 0x1c
        /*007a*/ 	.short	(.L_21 - .L_20)


	//   ....[0]....
.L_20:
        /*007c*/ 	.word	0x000000c0


	//   ....[1]....
        /*0080*/ 	.word	0x000008e0


	//----- nvinfo : EIATTR_CBANK_PARAM_SIZE
	.align		4
.L_21:
        /*0084*/ 	.byte	0x03, 0x19
        /*0086*/ 	.short	0x0024


	//----- nvinfo : EIATTR_PARAM_CBANK
	.align		4
        /*0088*/ 	.byte	0x04, 0x0a
        /*008a*/ 	.short	(.L_23 - .L_22)
	.align		4
.L_22:
        /*008c*/ 	.word	index@(.nv.constant0._Z14matrixMultiplyPfS_S_iii)
        /*0090*/ 	.short	0x0380
        /*0092*/ 	.short	0x0024


	//----- nvinfo : EIATTR_SW_WAR
	.align		4
.L_23:
        /*0094*/ 	.byte	0x04, 0x36
        /*0096*/ 	.short	(.L_25 - .L_24)
.L_24:
        /*0098*/ 	.word	0x00000008
.L_25:


//--------------------- .nv.callgraph             --------------------------
	.section	.nv.callgraph,"",@"SHT_CUDA_CALLGRAPH"
	.align	4
	.sectionentsize	8
	.align		4
        /*0000*/ 	.word	0x00000000
	.align		4
        /*0004*/ 	.word	0xffffffff
	.align		4
        /*0008*/ 	.word	0x00000000
	.align		4
        /*000c*/ 	.word	0xfffffffe
	.align		4
        /*0010*/ 	.word	0x00000000
	.align		4
        /*0014*/ 	.word	0xfffffffd
	.align		4
        /*0018*/ 	.word	0x00000000
	.align		4
        /*001c*/ 	.word	0xfffffffc


//--------------------- .text._Z14matrixMultiplyPfS_S_iii --------------------------
	.section	.text._Z14matrixMultiplyPfS_S_iii,"ax",@progbits
	.align	128
        .global         _Z14matrixMultiplyPfS_S_iii
        .type           _Z14matrixMultiplyPfS_S_iii,@function
        .size           _Z14matrixMultiplyPfS_S_iii,(.L_x_5 - _Z14matrixMultiplyPfS_S_iii)
        .other          _Z14matrixMultiplyPfS_S_iii,@"STO_CUDA_ENTRY STV_DEFAULT"
_Z14matrixMultiplyPfS_S_iii:
.text._Z14matrixMultiplyPfS_S_iii:
[----:B------:R-:W-:Y:S01]  /*0000*/  LDC R1, c[0x0][0x37c] ;  /* 0x0000df00ff017b82 */ /* 0x000fe20000000800 */
[----:B------:R-:W0:Y:S07]  /*0010*/  S2R R5, SR_TID.Y ;  /* 0x0000000000057919 */ /* 0x000e2e0000002200 */
[----:B------:R-:W0:Y:S01]  /*0020*/  S2UR UR4, SR_CTAID.Y ;  /* 0x00000000000479c3 */ /* 0x000e220000002600 */
[----:B------:R-:W1:Y:S07]  /*0030*/  S2R R4, SR_TID.X ;  /* 0x0000000000047919 */ /* 0x000e6e0000002100 */
[----:B------:R-:W0:Y:S08]  /*0040*/  LDC R0, c[0x0][0x364] ;  /* 0x0000d900ff007b82 */ /* 0x000e300000000800 */
[----:B------:R-:W1:Y:S08]  /*0050*/  S2UR UR5, SR_CTAID.X ;  /* 0x00000000000579c3 */ /* 0x000e700000002500 */
[----:B------:R-:W1:Y:S08]  /*0060*/  LDC R19, c[0x0][0x360] ;  /* 0x0000d800ff137b82 */ /* 0x000e700000000800 */
[----:B------:R-:W2:Y:S01]  /*0070*/  LDC.64 R2, c[0x0][0x398] ;  /* 0x0000e600ff027b82 */ /* 0x000ea20000000a00 */
[----:B0-----:R-:W-:-:S02]  /*0080*/  IMAD R0, R0, UR4, R5 ;  /* 0x0000000400007c24 */ /* 0x001fc4000f8e0205 */
[----:B-1----:R-:W-:-:S03]  /*0090*/  IMAD R19, R19, UR5, R4 ;  /* 0x0000000513137c24 */ /* 0x002fc6000f8e0204 */
[----:B--2---:R-:W-:-:S04]  /*00a0*/  ISETP.GE.AND P0, PT, R0, R3, PT ;  /* 0x000000030000720c */ /* 0x004fc80003f06270 */
[----:B------:R-:W-:-:S13]  /*00b0*/  ISETP.GE.OR P0, PT, R19, R2, P0 ;  /* 0x000000021300720c */ /* 0x000fda0000706670 */
[----:B------:R-:W-:Y:S05]  /*00c0*/  @P0 EXIT ;  /* 0x000000000000094d */ /* 0x000fea0003800000 */
[----:B------:R-:W0:Y:S01]  /*00d0*/  LDC R3, c[0x0][0x3a0] ;  /* 0x0000e800ff037b82 */ /* 0x000e220000000800 */
[----:B------:R-:W1:Y:S01]  /*00e0*/  LDCU.64 UR4, c[0x0][0x358] ;  /* 0x00006b00ff0477ac */ /* 0x000e620008000a00 */
[----:B------:R-:W-:Y:S01]  /*00f0*/  HFMA2 R24, -RZ, RZ, 0, 0 ;  /* 0x00000000ff187431 */ /* 0x000fe200000001ff */
[----:B0-----:R-:W-:-:S13]  /*0100*/  ISETP.GE.AND P0, PT, R3, 0x1, PT ;  /* 0x000000010300780c */ /* 0x001fda0003f06270 */
[----:B-1----:R-:W-:Y:S05]  /*0110*/  @!P0 BRA `(.L_x_0) ;  /* 0x0000000400e08947 */ /* 0x002fea0003800000 */
[C---:B------:R-:W-:Y:S01]  /*0120*/  ISETP.GE.U32.AND P1, PT, R3.reuse, 0x8, PT ;  /* 0x000000080300780c */ /* 0x040fe20003f26070 */
[----:B------:R-:W-:Y:S01]  /*0130*/  IMAD R18, R0, R3, RZ ;  /* 0x0000000300127224 */ /* 0x000fe200078e02ff */
[----:B------:R-:W-:Y:S02]  /*0140*/  LOP3.LUT R27, R3, 0x7, RZ, 0xc0, !PT ;  /* 0x00000007031b7812 */ /* 0x000fe400078ec0ff */
[----:B------:R-:W-:Y:S02]  /*0150*/  MOV R24, RZ ;  /* 0x000000ff00187202 */ /* 0x000fe40000000f00 */
[----:B------:R-:W-:Y:S02]  /*0160*/  ISETP.NE.AND P0, PT, R27, RZ, PT ;  /* 0x000000ff1b00720c */ /* 0x000fe40003f05270 */
[----:B------:R-:W-:-:S05]  /*0170*/  MOV R23, RZ ;  /* 0x000000ff00177202 */ /* 0x000fca0000000f00 */
[----:B------:R-:W-:Y:S06]  /*0180*/  @!P1 BRA `(.L_x_1) ;  /* 0x0000000000c49947 */ /* 0x000fec0003800000 */
[----:B------:R-:W0:Y:S01]  /*0190*/  LDC.64 R4, c[0x0][0x380] ;  /* 0x0000e000ff047b82 */ /* 0x000e220000000a00 */
[----:B------:R-:W-:Y:S02]  /*01a0*/  LOP3.LUT R23, R3, 0x7ffffff8, RZ, 0xc0, !PT ;  /* 0x7ffffff803177812 */ /* 0x000fe400078ec0ff */
[----:B------:R-:W-:Y:S02]  /*01b0*/  MOV R24, RZ ;  /* 0x000000ff00187202 */ /* 0x000fe40000000f00 */
[----:B------:R-:W-:Y:S02]  /*01c0*/  MOV R21, R19 ;  /* 0x0000001300157202 */ /* 0x000fe40000000f00 */
[----:B------:R-:W-:Y:S01]  /*01d0*/  IADD3 R20, PT, PT, -R23, RZ, RZ ;  /* 0x000000ff17147210 */ /* 0x000fe20007ffe1ff */
[----:B0-----:R-:W-:-:S03]  /*01e0*/  IMAD.WIDE.U32 R4, R18, 0x4, R4 ;  /* 0x0000000412047825 */ /* 0x001fc600078e0004 */
[----:B------:R-:W-:-:S04]  /*01f0*/  IADD3 R6, P1, PT, R4, 0x10, RZ ;  /* 0x0000001004067810 */ /* 0x000fc80007f3e0ff */
[----:B------:R-:W-:-:S09]  /*0200*/  IADD3.X R7, PT, PT, RZ, R5, RZ, P1, !PT ;  /* 0x00000005ff077210 */ /* 0x000fd20000ffe4ff */
.L_x_2:
[----:B------:R-:W0:Y:S01]  /*0210*/  LDC.64 R16, c[0x0][0x388] ;  /* 0x0000e200ff107b82 */ /* 0x000e220000000a00 */
[----:B------:R-:W-:Y:S02]  /*0220*/  MOV R4, R6 ;  /* 0x0000000600047202 */ /* 0x000fe40000000f00 */
[----:B------:R-:W-:-:S05]  /*0230*/  MOV R5, R7 ;  /* 0x0000000700057202 */ /* 0x000fca0000000f00 */
[----:B------:R-:W2:Y:S04]  /*0240*/  LDG.E R25, desc[UR4][R4.64+-0x10] ;  /* 0xfffff00404197981 */ /* 0x000ea8000c1e1900 */
[----:B------:R-:W3:Y:S04]  /*0250*/  LDG.E R22, desc[UR4][R4.64+-0xc] ;  /* 0xfffff40404167981 */ /* 0x000ee8000c1e1900 */
[----:B------:R-:W4:Y:S04]  /*0260*/  LDG.E R29, desc[UR4][R4.64+-0x8] ;  /* 0xfffff804041d7981 */ /* 0x000f28000c1e1900 */
[----:B------:R-:W5:Y:S01]  /*0270*/  LDG.E R28, desc[UR4][R4.64+-0x4] ;  /* 0xfffffc04041c7981 */ /* 0x000f62000c1e1900 */
[----:B0-----:R-:W-:-:S05]  /*0280*/  IMAD.WIDE R16, R21, 0x4, R16 ;  /* 0x0000000415107825 */ /* 0x001fca00078e0210 */
[----:B------:R0:W2:Y:S01]  /*0290*/  LDG.E R26, desc[UR4][R16.64] ;  /* 0x00000004101a7981 */ /* 0x0000a2000c1e1900 */
[----:B------:R-:W-:-:S04]  /*02a0*/  IMAD.WIDE R14, R2, 0x4, R16 ;  /* 0x00000004020e7825 */ /* 0x000fc800078e0210 */
[C---:B------:R-:W-:Y:S02]  /*02b0*/  IMAD.WIDE R6, R2.reuse, 0x4, R14 ;  /* 0x0000000402067825 */ /* 0x040fe400078e020e */
[----:B------:R-:W3:Y:S02]  /*02c0*/  LDG.E R15, desc[UR4][R14.64] ;  /* 0x000000040e0f7981 */ /* 0x000ee4000c1e1900 */
[C---:B------:R-:W-:Y:S02]  /*02d0*/  IMAD.WIDE R10, R2.reuse, 0x4, R6 ;  /* 0x00000004020a7825 */ /* 0x040fe400078e0206 */
[----:B------:R-:W4:Y:S02]  /*02e0*/  LDG.E R6, desc[UR4][R6.64] ;  /* 0x0000000406067981 */ /* 0x000f24000c1e1900 */
[C---:B------:R-:W-:Y:S02]  /*02f0*/  IMAD.WIDE R8, R2.reuse, 0x4, R10 ;  /* 0x0000000402087825 */ /* 0x040fe400078e020a */
[----:B------:R-:W5:Y:S02]  /*0300*/  LDG.E R10, desc[UR4][R10.64] ;  /* 0x000000040a0a7981 */ /* 0x000f64000c1e1900 */
[----:B------:R-:W-:-:S02]  /*0310*/  IMAD.WIDE R12, R2, 0x4, R8 ;  /* 0x00000004020c7825 */ /* 0x000fc400078e0208 */
[----:B------:R-:W5:Y:S04]  /*0320*/  LDG.E R7, desc[UR4][R4.64] ;  /* 0x0000000404077981 */ /* 0x000f68000c1e1900 */
[----:B------:R-:W5:Y:S01]  /*0330*/  LDG.E R8, desc[UR4][R8.64] ;  /* 0x0000000408087981 */ /* 0x000f62000c1e1900 */
[----:B0-----:R-:W-:-:S03]  /*0340*/  IMAD.WIDE R16, R2, 0x4, R12 ;  /* 0x0000000402107825 */ /* 0x001fc600078e020c */
[----:B------:R-:W5:Y:S04]  /*0350*/  LDG.E R12, desc[UR4][R12.64] ;  /* 0x000000040c0c7981 */ /* 0x000f68000c1e1900 */
[----:B------:R-:W5:Y:S04]  /*0360*/  LDG.E R14, desc[UR4][R16.64] ;  /* 0x00000004100e7981 */ /* 0x000f68000c1e1900 */
[----:B------:R-:W5:Y:S04]  /*0370*/  LDG.E R9, desc[UR4][R4.64+0x4] ;  /* 0x0000040404097981 */ /* 0x000f68000c1e1900 */
[----:B------:R-:W5:Y:S04]  /*0380*/  LDG.E R13, desc[UR4][R4.64+0x8] ;  /* 0x00000804040d7981 */ /* 0x000f68000c1e1900 */
[----:B------:R-:W5:Y:S01]  /*0390*/  LDG.E R11, desc[UR4][R4.64+0xc] ;  /* 0x00000c04040b7981 */ /* 0x000f62000c1e1900 */
[----:B--2---:R-:W-:Y:S01]  /*03a0*/  FFMA R26, R25, R26, R24 ;  /* 0x0000001a191a7223 */ /* 0x004fe20000000018 */
[----:B------:R-:W-:-:S06]  /*03b0*/  IMAD.WIDE R24, R2, 0x4, R16 ;  /* 0x0000000402187825 */ /* 0x000fcc00078e0210 */
[----:B------:R-:W2:Y:S01]  /*03c0*/  LDG.E R24, desc[UR4][R24.64] ;  /* 0x0000000418187981 */ /* 0x000ea2000c1e1900 */
[----:B---3--:R-:W-:Y:S01]  /*03d0*/  FFMA R22, R22, R15, R26 ;  /* 0x0000000f16167223 */ /* 0x008fe2000000001a */
[----:B------:R-:W-:-:S03]  /*03e0*/  IADD3 R20, PT, PT, R20, 0x8, RZ ;  /* 0x0000000814147810 */ /* 0x000fc60007ffe0ff */
[----:B----4-:R-:W-:Y:S01]  /*03f0*/  FFMA R29, R29, R6, R22 ;  /* 0x000000061d1d7223 */ /* 0x010fe20000000016 */
[----:B------:R-:W-:-:S03]  /*0400*/  ISETP.NE.AND P1, PT, R20, RZ, PT ;  /* 0x000000ff1400720c */ /* 0x000fc60003f25270 */
[----:B-----5:R-:W-:Y:S01]  /*0410*/  FFMA R10, R28, R10, R29 ;  /* 0x0000000a1c0a7223 */ /* 0x020fe2000000001d */
[----:B------:R-:W-:-:S03]  /*0420*/  IADD3 R6, P2, PT, R4, 0x20, RZ ;  /* 0x0000002004067810 */ /* 0x000fc60007f5e0ff */
[----:B------:R-:W-:Y:S01]  /*0430*/  FFMA R8, R7, R8, R10 ;  /* 0x0000000807087223 */ /* 0x000fe2000000000a */
[----:B------:R-:W-:Y:S02]  /*0440*/  IADD3.X R7, PT, PT, RZ, R5, RZ, P2, !PT ;  /* 0x00000005ff077210 */ /* 0x000fe400017fe4ff */
[----:B------:R-:W-:Y:S01]  /*0450*/  LEA R21, R2, R21, 0x3 ;  /* 0x0000001502157211 */ /* 0x000fe200078e18ff */
[----:B------:R-:W-:-:S04]  /*0460*/  FFMA R8, R9, R12, R8 ;  /* 0x0000000c09087223 */ /* 0x000fc80000000008 */
[----:B------:R-:W-:-:S04]  /*0470*/  FFMA R8, R13, R14, R8 ;  /* 0x0000000e0d087223 */ /* 0x000fc80000000008 */
[----:B--2---:R-:W-:Y:S01]  /*0480*/  FFMA R24, R11, R24, R8 ;  /* 0x000000180b187223 */ /* 0x004fe20000000008 */
[----:B------:R-:W-:Y:S06]  /*0490*/  @P1 BRA `(.L_x_2) ;  /* 0xfffffffc005c1947 */ /* 0x000fec000383ffff */
.L_x_1:
[----:B------:R-:W-:Y:S05]  /*04a0*/  @!P0 BRA `(.L_x_0) ;  /* 0x0000000000fc8947 */ /* 0x000fea0003800000 */
[----:B------:R-:W-:Y:S02]  /*04b0*/  ISETP.GE.U32.AND P1, PT, R27, 0x4, PT ;  /* 0x000000041b00780c */ /* 0x000fe40003f26070 */
[----:B------:R-:W-:-:S04]  /*04c0*/  LOP3.LUT R16, R3, 0x3, RZ, 0xc0, !PT ;  /* 0x0000000303107812 */ /* 0x000fc800078ec0ff */
[----:B------:R-:W-:-:S07]  /*04d0*/  ISETP.NE.AND P0, PT, R16, RZ, PT ;  /* 0x000000ff1000720c */ /* 0x000fce0003f05270 */
[----:B------:R-:W-:Y:S06]  /*04e0*/  @!P1 BRA `(.L_x_3) ;  /* 0x00000000006c9947 */ /* 0x000fec0003800000 */
[----:B------:R-:W0:Y:S01]  /*04f0*/  LDC.64 R6, c[0x0][0x388] ;  /* 0x0000e200ff067b82 */ /* 0x000e220000000a00 */
[----:B------:R-:W1:Y:S01]  /*0500*/  LDCU.64 UR6, c[0x0][0x380] ;  /* 0x00007000ff0677ac */ /* 0x000e620008000a00 */
[----:B------:R-:W-:Y:S01]  /*0510*/  IMAD R9, R23, R2, R19 ;  /* 0x0000000217097224 */ /* 0x000fe200078e0213 */
[CC--:B------:R-:W-:Y:S02]  /*0520*/  IADD3 R5, PT, PT, R18.reuse, R23.reuse, RZ ;  /* 0x0000001712057210 */ /* 0x0c0fe40007ffe0ff */
[----:B------:R-:W-:-:S03]  /*0530*/  IADD3 R10, P1, PT, R18, R23, RZ ;  /* 0x00000017120a7210 */ /* 0x000fc60007f3e0ff */
[----:B------:R-:W2:Y:S01]  /*0540*/  LDC.64 R14, c[0x0][0x380] ;  /* 0x0000e000ff0e7b82 */ /* 0x000ea20000000a00 */
[----:B0-----:R-:W-:-:S04]  /*0550*/  IMAD.WIDE R6, R9, 0x4, R6 ;  /* 0x0000000409067825 */ /* 0x001fc800078e0206 */
[----:B------:R-:W-:Y:S02]  /*0560*/  IMAD.WIDE R8, R2, 0x4, R6 ;  /* 0x0000000402087825 */ /* 0x000fe400078e0206 */
[----:B------:R-:W3:Y:S02]  /*0570*/  LDG.E R6, desc[UR4][R6.64] ;  /* 0x0000000406067981 */ /* 0x000ee4000c1e1900 */
[----:B--2---:R-:W-:Y:S01]  /*0580*/  IMAD.WIDE.U32 R14, R5, 0x4, R14 ;  /* 0x00000004050e7825 */ /* 0x004fe200078e000e */
[----:B------:R-:W-:Y:S02]  /*0590*/  IADD3.X R5, PT, PT, RZ, RZ, RZ, P1, !PT ;  /* 0x000000ffff057210 */ /* 0x000fe40000ffe4ff */
[----:B-1----:R-:W-:-:S03]  /*05a0*/  LEA R4, P1, R10, UR6, 0x2 ;  /* 0x000000060a047c11 */ /* 0x002fc6000f8210ff */
[----:B------:R-:W3:Y:S01]  /*05b0*/  LDG.E R15, desc[UR4][R14.64] ;  /* 0x000000040e0f7981 */ /* 0x000ee2000c1e1900 */
[----:B------:R-:W-:Y:S01]  /*05c0*/  LEA.HI.X R5, R10, UR7, R5, 0x2, P1 ;  /* 0x000000070a057c11 */ /* 0x000fe200088f1405 */
[C---:B------:R-:W-:Y:S02]  /*05d0*/  IMAD.WIDE R10, R2.reuse, 0x4, R8 ;  /* 0x00000004020a7825 */ /* 0x040fe400078e0208 */
[----:B------:R-:W2:Y:S04]  /*05e0*/  LDG.E R8, desc[UR4][R8.64] ;  /* 0x0000000408087981 */ /* 0x000ea8000c1e1900 */
[----:B------:R-:W2:Y:S01]  /*05f0*/  LDG.E R17, desc[UR4][R4.64+0x4] ;  /* 0x0000040404117981 */ /* 0x000ea2000c1e1900 */
[----:B------:R-:W-:-:S03]  /*0600*/  IMAD.WIDE R12, R2, 0x4, R10 ;  /* 0x00000004020c7825 */ /* 0x000fc600078e020a */
[----:B------:R-:W4:Y:S04]  /*0610*/  LDG.E R21, desc[UR4][R10.64] ;  /* 0x000000040a157981 */ /* 0x000f28000c1e1900 */
[----:B------:R-:W4:Y:S04]  /*0620*/  LDG.E R20, desc[UR4][R4.64+0x8] ;  /* 0x0000080404147981 */ /* 0x000f28000c1e1900 */
[----:B------:R-:W5:Y:S04]  /*0630*/  LDG.E R22, desc[UR4][R4.64+0xc] ;  /* 0x00000c0404167981 */ /* 0x000f68000c1e1900 */
[----:B------:R-:W5:Y:S01]  /*0640*/  LDG.E R12, desc[UR4][R12.64] ;  /* 0x000000040c0c7981 */ /* 0x000f62000c1e1900 */
[----:B------:R-:W-:Y:S01]  /*0650*/  IADD3 R23, PT, PT, R23, 0x4, RZ ;  /* 0x0000000417177810 */ /* 0x000fe20007ffe0ff */
[----:B---3--:R-:W-:-:S04]  /*0660*/  FFMA R24, R15, R6, R24 ;  /* 0x000000060f187223 */ /* 0x008fc80000000018 */
[----:B--2---:R-:W-:-:S04]  /*0670*/  FFMA R17, R17, R8, R24 ;  /* 0x0000000811117223 */ /* 0x004fc80000000018 */
[----:B----4-:R-:W-:-:S04]  /*0680*/  FFMA R17, R20, R21, R17 ;  /* 0x0000001514117223 */ /* 0x010fc80000000011 */
[----:B-----5:R-:W-:-:S07]  /*0690*/  FFMA R24, R22, R12, R17 ;  /* 0x0000000c16187223 */ /* 0x020fce0000000011 */
.L_x_3:
[----:B------:R-:W-:Y:S05]  /*06a0*/  @!P0 BRA `(.L_x_0) ;  /* 0x00000000007c8947 */ /* 0x000fea0003800000 */
[----:B------:R-:W-:Y:S01]  /*06b0*/  ISETP.NE.AND P1, PT, R16, 0x1, PT ;  /* 0x000000011000780c */ /* 0x000fe20003f25270 */
[----:B------:R-:W0:Y:S01]  /*06c0*/  LDC.64 R12, c[0x0][0x380] ;  /* 0x0000e000ff0c7b82 */ /* 0x000e220000000a00 */
[----:B------:R-:W-:-:S04]  /*06d0*/  LOP3.LUT R3, R3, 0x1, RZ, 0xc0, !PT ;  /* 0x0000000103037812 */ /* 0x000fc800078ec0ff */
[----:B------:R-:W-:-:S03]  /*06e0*/  ISETP.NE.U32.AND P0, PT, R3, 0x1, PT ;  /* 0x000000010300780c */ /* 0x000fc60003f05070 */
[----:B------:R-:W1:Y:S04]  /*06f0*/  LDC.64 R10, c[0x0][0x388] ;  /* 0x0000e200ff0a7b82 */ /* 0x000e680000000a00 */
[CC--:B------:R-:W-:Y:S01]  /*0700*/  @P1 IADD3 R15, PT, PT, R18.reuse, R23.reuse, RZ ;  /* 0x00000017120f1210 */ /* 0x0c0fe20007ffe0ff */
[C---:B------:R-:W-:Y:S01]  /*0710*/  @P1 IMAD R3, R23.reuse, R2, R19 ;  /* 0x0000000217031224 */ /* 0x040fe200078e0213 */
[----:B------:R-:W-:Y:S02]  /*0720*/  @P1 IADD3 R14, P2, PT, R18, R23, RZ ;  /* 0x00000017120e1210 */ /* 0x000fe40007f5e0ff */
[----:B------:R-:W2:Y:S01]  /*0730*/  @P1 LDC.64 R4, c[0x0][0x380] ;  /* 0x0000e000ff041b82 */ /* 0x000ea20000000a00 */
[----:B------:R-:W-:-:S07]  /*0740*/  @P1 IADD3 R23, PT, PT, R23, 0x2, RZ ;  /* 0x0000000217171810 */ /* 0x000fce0007ffe0ff */
[----:B------:R-:W3:Y:S01]  /*0750*/  LDC.64 R6, c[0x0][0x380] ;  /* 0x0000e000ff067b82 */ /* 0x000ee20000000a00 */
[----:B0-----:R-:W-:Y:S01]  /*0760*/  @P1 IMAD.WIDE.U32 R12, R15, 0x4, R12 ;  /* 0x000000040f0c1825 */ /* 0x001fe200078e000c */
[----:B------:R-:W-:-:S05]  /*0770*/  @P1 IADD3.X R15, PT, PT, RZ, RZ, RZ, P2, !PT ;  /* 0x000000ffff0f1210 */ /* 0x000fca00017fe4ff */
[----:B------:R-:W4:Y:S01]  /*0780*/  @P1 LDG.E R13, desc[UR4][R12.64] ;  /* 0x000000040c0d1981 */ /* 0x000f22000c1e1900 */
[----:B------:R-:W0:Y:S01]  /*0790*/  LDC.64 R8, c[0x0][0x388] ;  /* 0x0000e200ff087b82 */ /* 0x000e220000000a00 */
[----:B-1----:R-:W-:Y:S01]  /*07a0*/  @P1 IMAD.WIDE R10, R3, 0x4, R10 ;  /* 0x00000004030a1825 */ /* 0x002fe200078e020a */
[----:B------:R-:W-:Y:S02]  /*07b0*/  @!P0 IADD3 R3, PT, PT, R18, R23, RZ ;  /* 0x0000001712038210 */ /* 0x000fe40007ffe0ff */
[C---:B--2---:R-:W-:Y:S01]  /*07c0*/  @P1 LEA R4, P2, R14.reuse, R4, 0x2 ;  /* 0x000000040e041211 */ /* 0x044fe200078410ff */
[----:B------:R-:W-:Y:S01]  /*07d0*/  @!P0 IMAD R23, R23, R2, R19 ;  /* 0x0000000217178224 */ /* 0x000fe200078e0213 */
[----:B------:R-:W4:Y:S02]  /*07e0*/  @P1 LDG.E R16, desc[UR4][R10.64] ;  /* 0x000000040a101981 */ /* 0x000f24000c1e1900 */
[----:B------:R-:W-:Y:S01]  /*07f0*/  @P1 LEA.HI.X R5, R14, R5, R15, 0x2, P2 ;  /* 0x000000050e051211 */ /* 0x000fe200010f140f */
[----:B------:R-:W-:-:S04]  /*0800*/  @P1 IMAD.WIDE R14, R2, 0x4, R10 ;  /* 0x00000004020e1825 */ /* 0x000fc800078e020a */
[----:B---3--:R-:W-:Y:S01]  /*0810*/  @!P0 IMAD.WIDE.U32 R6, R3, 0x4, R6 ;  /* 0x0000000403068825 */ /* 0x008fe200078e0006 */
[----:B------:R-:W2:Y:S04]  /*0820*/  @P1 LDG.E R4, desc[UR4][R4.64+0x4] ;  /* 0x0000040404041981 */ /* 0x000ea8000c1e1900 */
[----:B------:R-:W2:Y:S01]  /*0830*/  @P1 LDG.E R14, desc[UR4][R14.64] ;  /* 0x000000040e0e1981 */ /* 0x000ea2000c1e1900 */
[----:B0-----:R-:W-:-:S03]  /*0840*/  @!P0 IMAD.WIDE R8, R23, 0x4, R8 ;  /* 0x0000000417088825 */ /* 0x001fc600078e0208 */
[----:B------:R-:W3:Y:S04]  /*0850*/  @!P0 LDG.E R7, desc[UR4][R6.64] ;  /* 0x0000000406078981 */ /* 0x000ee8000c1e1900 */
[----:B------:R-:W3:Y:S01]  /*0860*/  @!P0 LDG.E R8, desc[UR4][R8.64] ;  /* 0x0000000408088981 */ /* 0x000ee2000c1e1900 */
[----:B----4-:R-:W-:-:S04]  /*0870*/  @P1 FFMA R13, R13, R16, R24 ;  /* 0x000000100d0d1223 */ /* 0x010fc80000000018 */
[----:B--2---:R-:W-:-:S04]  /*0880*/  @P1 FFMA R24, R4, R14, R13 ;  /* 0x0000000e04181223 */ /* 0x004fc8000000000d */
[----:B---3--:R-:W-:-:S07]  /*0890*/  @!P0 FFMA R24, R7, R8, R24 ;  /* 0x0000000807188223 */ /* 0x008fce0000000018 */
.L_x_0:
[----:B------:R-:W0:Y:S01]  /*08a0*/  LDC.64 R4, c[0x0][0x390] ;  /* 0x0000e400ff047b82 */ /* 0x000e220000000a00 */
[----:B------:R-:W-:-:S04]  /*08b0*/  IMAD R3, R0, R2, R19 ;  /* 0x0000000200037224 */ /* 0x000fc800078e0213 */
[----:B0-----:R-:W-:-:S05]  /*08c0*/  IMAD.WIDE R2, R3, 0x4, R4 ;  /* 0x0000000403027825 */ /* 0x001fca00078e0204 */
[----:B------:R-:W-:Y:S01]  /*08d0*/  STG.E desc[UR4][R2.64], R24 ;  /* 0x0000001802007986 */ /* 0x000fe2000c101904 */
[----:B------:R-:W-:Y:S05]  /*08e0*/  EXIT ;  /* 0x000000000000794d */ /* 0x000fea0003800000 */
.L_x_4:
[----:B------:R-:W-:-:S00]  /*08f0*/  BRA `(.L_x_4) ;  /* 0xfffffffc00fc7947 */ /* 0x000fc0000383ffff */
[----:B------:R-:W-:-:S00]  /*0900*/  NOP ;  /* 0x0000000000007918 */ /* 0x000fc00000000000 */
[----:B------:R-:W-:-:S00]  /*0910*/  NOP ;  /* 0x0000000000007918 */ /* 0x000fc00000000000 */
[----:B------:R-:W-:-:S00]  /*0920*/  NOP ;  /* 0x0000000000007918 */ /* 0x000fc00000000000 */
[----:B------:R-:W-:-:S00]  /*0930*/  NOP ;  /* 0x0000000000007918 */ /* 0x000fc00000000000 */
[----:B------:R-:W-:-:S00]  /*0940*/  NOP ;  /* 0x0000000000007918 */ /* 0x000fc00000000000 */
[----:B------:R-:W-:-:S00]  /*0950*/  NOP ;  /* 0x0000000000007918 */ /* 0x000fc00000000000 */
[----:B------:R-:W-:-:S00]  /*0960*/  NOP ;  /* 0x0000000000007918 */ /* 0x000fc00000000000 */
[----:B------:R-:W-:-:S00]  /*0970*/  NOP ;  /* 0x0000000000007918 */ /* 0x000fc00000000000 */
.L_x_5:


//--------------------- .nv.shared.reserved.0     --------------------------
	.section	.nv.shared.reserved.0,"aw",@nobits
	.weak		__nv_reservedSMEM_offset_0_alias
	.size		__nv_reservedSMEM_offset_0_alias, 0, 64
	.other		__nv_reservedSMEM_offset_0_alias,@"STO_CUDA_RESERVED_SHARED STV_DEFAULT"
__nv_reservedSMEM_offset_0_alias:
	.zero		0
	.zero		64


//--------------------- .nv.constant0._Z14matrixMultiplyPfS_S_iii --------------------------
	.section	.nv.constant0._Z14matrixMultiplyPfS_S_iii,"a",@progbits
	.sectionflags	@""
	.align	4
.nv.constant0._Z14matrixMultiplyPfS_S_iii:
	.zero		932


//--------------------- SYMBOLS --------------------------

	.type		.nv.reservedSmem.offset0,@object
	.size		.nv.reservedSmem.offset0,0x4
